//
// Generated by NVIDIA NVVM Compiler
//
// Compiler Build ID: CL-36424714
// Cuda compilation tools, release 13.0, V13.0.88
// Based on NVVM 20.0.0
//

.version 9.0
.target sm_100
.address_size 64

	// .globl	_Z12matMulKernelPfS_S_i
// _ZZ12matMulKernelPfS_S_iE3Mds has been demoted
// _ZZ12matMulKernelPfS_S_iE3Nds has been demoted

.visible .entry _Z12matMulKernelPfS_S_i(
	.param .u64 .ptr .align 1 _Z12matMulKernelPfS_S_i_param_0,
	.param .u64 .ptr .align 1 _Z12matMulKernelPfS_S_i_param_1,
	.param .u64 .ptr .align 1 _Z12matMulKernelPfS_S_i_param_2,
	.param .u32 _Z12matMulKernelPfS_S_i_param_3
)
{
	.reg .pred 	%p<3>;
	.reg .b32 	%r<37>;
	.reg .b32 	%f<105>;
	.reg .b64 	%rd<13>;
	// demoted variable
	.shared .align 4 .b8 _ZZ12matMulKernelPfS_S_iE3Mds[4096];
	// demoted variable
	.shared .align 4 .b8 _ZZ12matMulKernelPfS_S_iE3Nds[4096];
	ld.param.u64 	%rd3, [_Z12matMulKernelPfS_S_i_param_0];
	ld.param.u64 	%rd4, [_Z12matMulKernelPfS_S_i_param_1];
	ld.param.u64 	%rd5, [_Z12matMulKernelPfS_S_i_param_2];
	ld.param.u32 	%r19, [_Z12matMulKernelPfS_S_i_param_3];
	mov.u32 	%r20, %ctaid.x;
	mov.u32 	%r21, %ctaid.y;
	mov.u32 	%r1, %tid.x;
	mov.u32 	%r2, %tid.y;
	shl.b32 	%r22, %r21, 5;
	add.s32 	%r3, %r22, %r2;
	shl.b32 	%r4, %r20, 5;
	setp.lt.s32 	%p1, %r19, 32;
	mov.f32 	%f104, 0f00000000;
	@%p1 bra 	$L__BB0_3;
	shl.b32 	%r23, %r2, 7;
	mov.u32 	%r24, _ZZ12matMulKernelPfS_S_iE3Mds;
	add.s32 	%r5, %r24, %r23;
	shl.b32 	%r25, %r1, 2;
	add.s32 	%r6, %r5, %r25;
	mov.u32 	%r26, _ZZ12matMulKernelPfS_S_iE3Nds;
	add.s32 	%r8, %r26, %r25;
	add.s32 	%r7, %r8, %r23;
	shr.s32 	%r27, %r19, 31;
	shr.u32 	%r28, %r27, 27;
	add.s32 	%r29, %r19, %r28;
	shr.s32 	%r30, %r29, 5;
	neg.s32 	%r36, %r30;
	mad.lo.s32 	%r35, %r19, %r3, %r1;
	mad.lo.s32 	%r31, %r2, %r19, %r1;
	add.s32 	%r34, %r31, %r4;
	shl.b32 	%r12, %r19, 5;
	cvta.to.global.u64 	%rd1, %rd3;
	cvta.to.global.u64 	%rd2, %rd4;
	mov.f32 	%f104, 0f00000000;
$L__BB0_2:
	mul.wide.s32 	%rd6, %r35, 4;
	add.s64 	%rd7, %rd1, %rd6;
	ld.global.f32 	%f6, [%rd7];
	st.shared.f32 	[%r6], %f6;
	mul.wide.u32 	%rd8, %r34, 4;
	add.s64 	%rd9, %rd2, %rd8;
	ld.global.f32 	%f7, [%rd9];
	st.shared.f32 	[%r7], %f7;
	bar.sync 	0;
	ld.shared.f32 	%f8, [%r5];
	ld.shared.f32 	%f9, [%r8];
	fma.rn.f32 	%f10, %f8, %f9, %f104;
	ld.shared.f32 	%f11, [%r5+4];
	ld.shared.f32 	%f12, [%r8+128];
	fma.rn.f32 	%f13, %f11, %f12, %f10;
	ld.shared.f32 	%f14, [%r5+8];
	ld.shared.f32 	%f15, [%r8+256];
	fma.rn.f32 	%f16, %f14, %f15, %f13;
	ld.shared.f32 	%f17, [%r5+12];
	ld.shared.f32 	%f18, [%r8+384];
	fma.rn.f32 	%f19, %f17, %f18, %f16;
	ld.shared.f32 	%f20, [%r5+16];
	ld.shared.f32 	%f21, [%r8+512];
	fma.rn.f32 	%f22, %f20, %f21, %f19;
	ld.shared.f32 	%f23, [%r5+20];
	ld.shared.f32 	%f24, [%r8+640];
	fma.rn.f32 	%f25, %f23, %f24, %f22;
	ld.shared.f32 	%f26, [%r5+24];
	ld.shared.f32 	%f27, [%r8+768];
	fma.rn.f32 	%f28, %f26, %f27, %f25;
	ld.shared.f32 	%f29, [%r5+28];
	ld.shared.f32 	%f30, [%r8+896];
	fma.rn.f32 	%f31, %f29, %f30, %f28;
	ld.shared.f32 	%f32, [%r5+32];
	ld.shared.f32 	%f33, [%r8+1024];
	fma.rn.f32 	%f34, %f32, %f33, %f31;
	ld.shared.f32 	%f35, [%r5+36];
	ld.shared.f32 	%f36, [%r8+1152];
	fma.rn.f32 	%f37, %f35, %f36, %f34;
	ld.shared.f32 	%f38, [%r5+40];
	ld.shared.f32 	%f39, [%r8+1280];
	fma.rn.f32 	%f40, %f38, %f39, %f37;
	ld.shared.f32 	%f41, [%r5+44];
	ld.shared.f32 	%f42, [%r8+1408];
	fma.rn.f32 	%f43, %f41, %f42, %f40;
	ld.shared.f32 	%f44, [%r5+48];
	ld.shared.f32 	%f45, [%r8+1536];
	fma.rn.f32 	%f46, %f44, %f45, %f43;
	ld.shared.f32 	%f47, [%r5+52];
	ld.shared.f32 	%f48, [%r8+1664];
	fma.rn.f32 	%f49, %f47, %f48, %f46;
	ld.shared.f32 	%f50, [%r5+56];
	ld.shared.f32 	%f51, [%r8+1792];
	fma.rn.f32 	%f52, %f50, %f51, %f49;
	ld.shared.f32 	%f53, [%r5+60];
	ld.shared.f32 	%f54, [%r8+1920];
	fma.rn.f32 	%f55, %f53, %f54, %f52;
	ld.shared.f32 	%f56, [%r5+64];
	ld.shared.f32 	%f57, [%r8+2048];
	fma.rn.f32 	%f58, %f56, %f57, %f55;
	ld.shared.f32 	%f59, [%r5+68];
	ld.shared.f32 	%f60, [%r8+2176];
	fma.rn.f32 	%f61, %f59, %f60, %f58;
	ld.shared.f32 	%f62, [%r5+72];
	ld.shared.f32 	%f63, [%r8+2304];
	fma.rn.f32 	%f64, %f62, %f63, %f61;
	ld.shared.f32 	%f65, [%r5+76];
	ld.shared.f32 	%f66, [%r8+2432];
	fma.rn.f32 	%f67, %f65, %f66, %f64;
	ld.shared.f32 	%f68, [%r5+80];
	ld.shared.f32 	%f69, [%r8+2560];
	fma.rn.f32 	%f70, %f68, %f69, %f67;
	ld.shared.f32 	%f71, [%r5+84];
	ld.shared.f32 	%f72, [%r8+2688];
	fma.rn.f32 	%f73, %f71, %f72, %f70;
	ld.shared.f32 	%f74, [%r5+88];
	ld.shared.f32 	%f75, [%r8+2816];
	fma.rn.f32 	%f76, %f74, %f75, %f73;
	ld.shared.f32 	%f77, [%r5+92];
	ld.shared.f32 	%f78, [%r8+2944];
	fma.rn.f32 	%f79, %f77, %f78, %f76;
	ld.shared.f32 	%f80, [%r5+96];
	ld.shared.f32 	%f81, [%r8+3072];
	fma.rn.f32 	%f82, %f80, %f81, %f79;
	ld.shared.f32 	%f83, [%r5+100];
	ld.shared.f32 	%f84, [%r8+3200];
	fma.rn.f32 	%f85, %f83, %f84, %f82;
	ld.shared.f32 	%f86, [%r5+104];
	ld.shared.f32 	%f87, [%r8+3328];
	fma.rn.f32 	%f88, %f86, %f87, %f85;
	ld.shared.f32 	%f89, [%r5+108];
	ld.shared.f32 	%f90, [%r8+3456];
	fma.rn.f32 	%f91, %f89, %f90, %f88;
	ld.shared.f32 	%f92, [%r5+112];
	ld.shared.f32 	%f93, [%r8+3584];
	fma.rn.f32 	%f94, %f92, %f93, %f91;
	ld.shared.f32 	%f95, [%r5+116];
	ld.shared.f32 	%f96, [%r8+3712];
	fma.rn.f32 	%f97, %f95, %f96, %f94;
	ld.shared.f32 	%f98, [%r5+120];
	ld.shared.f32 	%f99, [%r8+3840];
	fma.rn.f32 	%f100, %f98, %f99, %f97;
	ld.shared.f32 	%f101, [%r5+124];
	ld.shared.f32 	%f102, [%r8+3968];
	fma.rn.f32 	%f104, %f101, %f102, %f100;
	bar.sync 	0;
	add.s32 	%r36, %r36, 1;
	setp.ne.s32 	%p2, %r36, 0;
	add.s32 	%r35, %r35, 32;
	add.s32 	%r34, %r34, %r12;
	@%p2 bra 	$L__BB0_2;
$L__BB0_3:
	cvta.to.global.u64 	%rd10, %rd5;
	add.s32 	%r32, %r4, %r1;
	mad.lo.s32 	%r33, %r19, %r3, %r32;
	mul.wide.s32 	%rd11, %r33, 4;
	add.s64 	%rd12, %rd10, %rd11;
	st.global.f32 	[%rd12], %f104;
	ret;

}


// ===== COMPILED SASS (sm_100) =====

	.target	sm_100

	.elftype	@"ET_EXEC"


//--------------------- .note.nv.tkinfo           --------------------------
	.section	.note.nv.tkinfo,"",@"SHT_NOTE"
	.sectionflags	@"SHF_NOTE_NV_TKINFO"
	.tkinfo
        /*0018*/ 	.word	0x00000002
        /*0030*/ 	.string	""
        /*0030*/ 	.string	"ptxas"
        /*0030*/ 	.string	"Cuda compilation tools, release 13.0, V13.0.88"
        /*0030*/ 	.string	"Build cuda_13.0.r13.0/compiler.36424714_0"
        /*0030*/ 	.string	"-arch sm_100 -m 64 "



//--------------------- .note.nv.cuinfo           --------------------------
	.section	.note.nv.cuinfo,"",@"SHT_NOTE"
	.sectionflags	@"SHF_NOTE_NV_CUINFO"
        /*0018*/ 	.short	0x0002
        /*001a*/ 	.short	0x0064
        /*001c*/ 	.short	0x0082
	.zero		2


//--------------------- .nv.info                  --------------------------
	.section	.nv.info,"",@"SHT_CUDA_INFO"
	.align	4


	//----- nvinfo : EIATTR_REGCOUNT
	.align		4
        /*0000*/ 	.byte	0x04, 0x2f
        /*0002*/ 	.short	(.L_1 - .L_0)
	.align		4
.L_0:
        /*0004*/ 	.word	index@(_Z12matMulKernelPfS_S_i)
        /*0008*/ 	.word	0x00000020


	//----- nvinfo : EIATTR_FRAME_SIZE
	.align		4
.L_1:
        /*000c*/ 	.byte	0x04, 0x11
        /*000e*/ 	.short	(.L_3 - .L_2)
	.align		4
.L_2:
        /*0010*/ 	.word	index@(_Z12matMulKernelPfS_S_i)
        /*0014*/ 	.word	0x00000000


	//----- nvinfo : EIATTR_MIN_STACK_SIZE
	.align		4
.L_3:
        /*0018*/ 	.byte	0x04, 0x12
        /*001a*/ 	.short	(.L_5 - .L_4)
	.align		4
.L_4:
        /*001c*/ 	.word	index@(_Z12matMulKernelPfS_S_i)
        /*0020*/ 	.word	0x00000000
.L_5:


//--------------------- .nv.compat                --------------------------
	.section	.nv.compat,"",@"SHT_CUDA_COMPAT_INFO"
	.align	4
        /*0000*/ 	.byte	0x02, 0x09, 0x00, 0x00, 0x02, 0x02, 0x01, 0x00, 0x02, 0x05, 0x05, 0x00, 0x03, 0x07, 0x01, 0x01
        /*0010*/ 	.byte	0x02, 0x03, 0x00, 0x00, 0x02, 0x06, 0x01, 0x00, 0x04, 0x0b, 0x08, 0x00, 0x09, 0x00, 0x00, 0x00
        /*0020*/ 	.byte	0x00, 0x00, 0x00, 0x00


//--------------------- .nv.info._Z12matMulKernelPfS_S_i --------------------------
	.section	.nv.info._Z12matMulKernelPfS_S_i,"",@"SHT_CUDA_INFO"
	.sectionflags	@""
	.align	4


	//----- nvinfo : EIATTR_CUDA_API_VERSION
	.align		4
        /*0000*/ 	.byte	0x04, 0x37
        /*0002*/ 	.short	(.L_7 - .L_6)
.L_6:
        /*0004*/ 	.word	0x00000082


	//----- nvinfo : EIATTR_KPARAM_INFO
	.align		4
.L_7:
        /*0008*/ 	.byte	0x04, 0x17
        /*000a*/ 	.short	(.L_9 - .L_8)
.L_8:
        /*000c*/ 	.word	0x00000000
        /*0010*/ 	.short	0x0003
        /*0012*/ 	.short	0x0018
        /*0014*/ 	.byte	0x00, 0xf0, 0x11, 0x00


	//----- nvinfo : EIATTR_KPARAM_INFO
	.align		4
.L_9:
        /*0018*/ 	.byte	0x04, 0x17
        /*001a*/ 	.short	(.L_11 - .L_10)
.L_10:
        /*001c*/ 	.word	0x00000000
        /*0020*/ 	.short	0x0002
        /*0022*/ 	.short	0x0010
        /*0024*/ 	.byte	0x00, 0xf5, 0x21, 0x00


	//----- nvinfo : EIATTR_KPARAM_INFO
	.align		4
.L_11:
        /*0028*/ 	.byte	0x04, 0x17
        /*002a*/ 	.short	(.L_13 - .L_12)
.L_12:
        /*002c*/ 	.word	0x00000000
        /*0030*/ 	.short	0x0001
        /*0032*/ 	.short	0x0008
        /*0034*/ 	.byte	0x00, 0xf5, 0x21, 0x00


	//----- nvinfo : EIATTR_KPARAM_INFO
	.align		4
.L_13:
        /*0038*/ 	.byte	0x04, 0x17
        /*003a*/ 	.short	(.L_15 - .L_14)
.L_14:
        /*003c*/ 	.word	0x00000000
        /*0040*/ 	.short	0x0000
        /*0042*/ 	.short	0x0000
        /*0044*/ 	.byte	0x00, 0xf5, 0x21, 0x00


	//----- nvinfo : EIATTR_SPARSE_MMA_MASK
	.align		4
.L_15:
        /*0048*/ 	.byte	0x03, 0x50
        /*004a*/ 	.short	0x0000


	//----- nvinfo : EIATTR_MAXREG_COUNT
	.align		4
        /*004c*/ 	.byte	0x03, 0x1b
        /*004e*/ 	.short	0x00ff


	//----- nvinfo : EIATTR_NUM_BARRIERS
	.align		4
        /*0050*/ 	.byte	0x02, 0x4c
        /*0052*/ 	.byte	0x01
	.zero		1


	//----- nvinfo : EIATTR_MERCURY_ISA_VERSION
	.align		4
        /*0054*/ 	.byte	0x03, 0x5f
        /*0056*/ 	.short	0x0101


	//----- nvinfo : EIATTR_VRC_CTA_INIT_COUNT
	.align		4
        /*0058*/ 	.byte	0x02, 0x4a
	.zero		1
	.zero		1


	//----- nvinfo : EIATTR_EXIT_INSTR_OFFSETS
	.align		4
        /*005c*/ 	.byte	0x04, 0x1c
        /*005e*/ 	.short	(.L_17 - .L_16)


	//   ....[0]....
.L_16:
        /*0060*/ 	.word	0x00000780


	//----- nvinfo : EIATTR_CBANK_PARAM_SIZE
	.align		4
.L_17:
        /*0064*/ 	.byte	0x03, 0x19
        /*0066*/ 	.short	0x001c


	//----- nvinfo : EIATTR_PARAM_CBANK
	.align		4
        /*0068*/ 	.byte	0x04, 0x0a
        /*006a*/ 	.short	(.L_19 - .L_18)
	.align		4
.L_18:
        /*006c*/ 	.word	index@(.nv.constant0._Z12matMulKernelPfS_S_i)
        /*0070*/ 	.short	0x0380
        /*0072*/ 	.short	0x001c


	//----- nvinfo : EIATTR_SW_WAR
	.align		4
.L_19:
        /*0074*/ 	.byte	0x04, 0x36
        /*0076*/ 	.short	(.L_21 - .L_20)
.L_20:
        /*0078*/ 	.word	0x00000008
.L_21:


//--------------------- .nv.callgraph             --------------------------
	.section	.nv.callgraph,"",@"SHT_CUDA_CALLGRAPH"
	.align	4
	.sectionentsize	8
	.align		4
        /*0000*/ 	.word	0x00000000
	.align		4
        /*0004*/ 	.word	0xffffffff
	.align		4
        /*0008*/ 	.word	0x00000000
	.align		4
        /*000c*/ 	.word	0xfffffffe
	.align		4
        /*0010*/ 	.word	0x00000000
	.align		4
        /*0014*/ 	.word	0xfffffffd
	.align		4
        /*0018*/ 	.word	0x00000000
	.align		4
        /*001c*/ 	.word	0xfffffffc


//--------------------- .text._Z12matMulKernelPfS_S_i --------------------------
	.section	.text._Z12matMulKernelPfS_S_i,"ax",@progbits
	.align	128
        .global         _Z12matMulKernelPfS_S_i
        .type           _Z12matMulKernelPfS_S_i,@function
        .size           _Z12matMulKernelPfS_S_i,(.L_x_3 - _Z12matMulKernelPfS_S_i)
        .other          _Z12matMulKernelPfS_S_i,@"STO_CUDA_ENTRY STV_DEFAULT"
_Z12matMulKernelPfS_S_i:
.text._Z12matMulKernelPfS_S_i:
[----:B------:R-:W-:Y:S01]  /*0000*/  LDC R1, c[0x0][0x37c] ;  /* 0x0000df00ff017b82 */ /* 0x000fe20000000800 */
[----:B------:R-:W0:Y:S07]  /*0010*/  S2R R5, SR_CTAID.Y ;  /* 0x0000000000057919 */ /* 0x000e2e0000002600 */
[----:B------:R-:W1:Y:S01]  /*0020*/  LDC R0, c[0x0][0x398] ;  /* 0x0000e600ff007b82 */ /* 0x000e620000000800 */
[----:B------:R-:W2:Y:S01]  /*0030*/  LDCU.64 UR8, c[0x0][0x358] ;  /* 0x00006b00ff0877ac */ /* 0x000ea20008000a00 */
[----:B------:R-:W-:Y:S01]  /*0040*/  HFMA2 R11, -RZ, RZ, 0, 0 ;  /* 0x00000000ff0b7431 */ /* 0x000fe200000001ff */
[----:B------:R-:W0:Y:S01]  /*0050*/  S2R R8, SR_TID.Y ;  /* 0x0000000000087919 */ /* 0x000e220000002200 */
[----:B------:R-:W3:Y:S04]  /*0060*/  S2R R7, SR_CTAID.X ;  /* 0x0000000000077919 */ /* 0x000ee80000002500 */
[----:B------:R-:W4:Y:S01]  /*0070*/  LDC.64 R22, c[0x0][0x390] ;  /* 0x0000e400ff167b82 */ /* 0x000f220000000a00 */
[----:B------:R-:W3:Y:S01]  /*0080*/  S2R R9, SR_TID.X ;  /* 0x0000000000097919 */ /* 0x000ee20000002100 */
[----:B-1----:R-:W-:-:S02]  /*0090*/  ISETP.GE.AND P0, PT, R0, 0x20, PT ;  /* 0x000000200000780c */ /* 0x002fc40003f06270 */
[----:B0-----:R-:W-:Y:S02]  /*00a0*/  LEA R5, R5, R8, 0x5 ;  /* 0x0000000805057211 */ /* 0x001fe400078e28ff */
[----:B---3--:R-:W-:-:S05]  /*00b0*/  LEA R2, R7, R9, 0x5 ;  /* 0x0000000907027211 */ /* 0x008fca00078e28ff */
[----:B------:R-:W-:-:S04]  /*00c0*/  IMAD R3, R5, R0, R2 ;  /* 0x0000000005037224 */ /* 0x000fc800078e0202 */
[----:B----4-:R-:W-:Y:S01]  /*00d0*/  IMAD.WIDE R22, R3, 0x4, R22 ;  /* 0x0000000403167825 */ /* 0x010fe200078e0216 */
[----:B--2---:R-:W-:Y:S06]  /*00e0*/  @!P0 BRA `(.L_x_0) ;  /* 0x0000000400a08947 */ /* 0x004fec0003800000 */
[----:B------:R-:W0:Y:S01]  /*00f0*/  S2UR UR6, SR_CgaCtaId ;  /* 0x00000000000679c3 */ /* 0x000e220000008800 */
[----:B------:R-:W-:Y:S01]  /*0100*/  UMOV UR4, 0x400 ;  /* 0x0000040000047882 */ /* 0x000fe20000000000 */
[----:B------:R-:W-:Y:S01]  /*0110*/  SHF.R.S32.HI R3, RZ, 0x1f, R0 ;  /* 0x0000001fff037819 */ /* 0x000fe20000011400 */
[----:B------:R-:W-:Y:S01]  /*0120*/  UIADD3 UR5, UPT, UPT, UR4, 0x1000, URZ ;  /* 0x0000100004057890 */ /* 0x000fe2000fffe0ff */
[-CC-:B------:R-:W-:Y:S01]  /*0130*/  IMAD R2, R8, R0.reuse, R9.reuse ;  /* 0x0000000008027224 */ /* 0x180fe200078e0209 */
[----:B------:R-:W-:Y:S02]  /*0140*/  MOV R11, RZ ;  /* 0x000000ff000b7202 */ /* 0x000fe40000000f00 */
[----:B------:R-:W-:Y:S01]  /*0150*/  LEA.HI R4, R3, R0, RZ, 0x5 ;  /* 0x0000000003047211 */ /* 0x000fe200078f28ff */
[----:B------:R-:W1:Y:S01]  /*0160*/  LDC.64 R20, c[0x0][0x380] ;  /* 0x0000e000ff147b82 */ /* 0x000e620000000a00 */
[----:B------:R-:W-:Y:S01]  /*0170*/  LEA R3, R7, R2, 0x5 ;  /* 0x0000000207037211 */ /* 0x000fe200078e28ff */
[----:B------:R-:W-:Y:S01]  /*0180*/  IMAD R2, R5, R0, R9 ;  /* 0x0000000005027224 */ /* 0x000fe200078e0209 */
[----:B------:R-:W-:-:S04]  /*0190*/  SHF.R.S32.HI R4, RZ, 0x5, R4 ;  /* 0x00000005ff047819 */ /* 0x000fc80000011404 */
[----:B------:R-:W-:Y:S01]  /*01a0*/  IADD3 R4, PT, PT, -R4, RZ, RZ ;  /* 0x000000ff04047210 */ /* 0x000fe20007ffe1ff */
[----:B------:R-:W2:Y:S01]  /*01b0*/  LDC.64 R18, c[0x0][0x388] ;  /* 0x0000e200ff127b82 */ /* 0x000ea20000000a00 */
[----:B0-----:R-:W-:Y:S02]  /*01c0*/  ULEA UR4, UR6, UR4, 0x18 ;  /* 0x0000000406047291 */ /* 0x001fe4000f8ec0ff */
[----:B------:R-:W-:-:S04]  /*01d0*/  ULEA UR5, UR6, UR5, 0x18 ;  /* 0x0000000506057291 */ /* 0x000fc8000f8ec0ff */
[C---:B------:R-:W-:Y:S02]  /*01e0*/  LEA R16, R8.reuse, UR4, 0x7 ;  /* 0x0000000408107c11 */ /* 0x040fe4000f8e38ff */
[C---:B------:R-:W-:Y:S02]  /*01f0*/  LEA R6, R9.reuse, UR5, 0x2 ;  /* 0x0000000509067c11 */ /* 0x040fe4000f8e10ff */
[----:B------:R-:W-:Y:S02]  /*0200*/  LEA R7, R9, R16, 0x2 ;  /* 0x0000001009077211 */ /* 0x000fe400078e10ff */
[----:B------:R-:W-:-:S07]  /*0210*/  LEA R5, R8, R6, 0x7 ;  /* 0x0000000608057211 */ /* 0x000fce00078e38ff */
.L_x_1:
[----:B-1----:R-:W-:-:S04]  /*0220*/  IMAD.WIDE R24, R2, 0x4, R20 ;  /* 0x0000000402187825 */ /* 0x002fc800078e0214 */
[----:B--2---:R-:W-:Y:S02]  /*0230*/  IMAD.WIDE.U32 R8, R3, 0x4, R18 ;  /* 0x0000000403087825 */ /* 0x004fe400078e0012 */
[----:B------:R-:W2:Y:S04]  /*0240*/  LDG.E R24, desc[UR8][R24.64] ;  /* 0x0000000818187981 */ /* 0x000ea8000c1e1900 */
[----:B------:R-:W3:Y:S01]  /*0250*/  LDG.E R26, desc[UR8][R8.64] ;  /* 0x00000008081a7981 */ /* 0x000ee2000c1e1900 */
[----:B------:R-:W-:Y:S02]  /*0260*/  IADD3 R4, PT, PT, R4, 0x1, RZ ;  /* 0x0000000104047810 */ /* 0x000fe40007ffe0ff */
[----:B------:R-:W-:Y:S02]  /*0270*/  IADD3 R2, PT, PT, R2, 0x20, RZ ;  /* 0x0000002002027810 */ /* 0x000fe40007ffe0ff */
[----:B------:R-:W-:-:S02]  /*0280*/  ISETP.NE.AND P0, PT, R4, RZ, PT ;  /* 0x000000ff0400720c */ /* 0x000fc40003f05270 */
[----:B------:R-:W-:Y:S01]  /*0290*/  LEA R3, R0, R3, 0x5 ;  /* 0x0000000300037211 */ /* 0x000fe200078e28ff */
[----:B--2---:R-:W-:Y:S04]  /*02a0*/  STS [R7], R24 ;  /* 0x0000001807007388 */ /* 0x004fe80000000800 */
[----:B---3--:R-:W-:Y:S01]  /*02b0*/  STS [R5], R26 ;  /* 0x0000001a05007388 */ /* 0x008fe20000000800 */
[----:B------:R-:W-:Y:S06]  /*02c0*/  BAR.SYNC.DEFER_BLOCKING 0x0 ;  /* 0x0000000000007b1d */ /* 0x000fec0000010000 */
[----:B------:R-:W-:Y:S04]  /*02d0*/  LDS R10, [R6] ;  /* 0x00000000060a7984 */ /* 0x000fe80000000800 */
[----:B------:R-:W0:Y:S04]  /*02e0*/  LDS.128 R12, [R16] ;  /* 0x00000000100c7984 */ /* 0x000e280000000c00 */
[----:B------:R-:W1:Y:S04]  /*02f0*/  LDS R27, [R6+0x80] ;  /* 0x00008000061b7984 */ /* 0x000e680000000800 */
[----:B------:R-:W2:Y:S04]  /*0300*/  LDS R17, [R6+0x100] ;  /* 0x0001000006117984 */ /* 0x000ea80000000800 */
[----:B------:R-:W3:Y:S04]  /*0310*/  LDS R29, [R6+0x180] ;  /* 0x00018000061d7984 */ /* 0x000ee80000000800 */
[----:B------:R-:W-:Y:S01]  /*0320*/  LDS R25, [R6+0x380] ;  /* 0x0003800006197984 */ /* 0x000fe20000000800 */
[----:B0-----:R-:W-:-:S03]  /*0330*/  FFMA R10, R12, R10, R11 ;  /* 0x0000000a0c0a7223 */ /* 0x001fc6000000000b */
[----:B------:R-:W-:Y:S01]  /*0340*/  LDS R12, [R6+0x280] ;  /* 0x00028000060c7984 */ /* 0x000fe20000000800 */
[----:B-1----:R-:W-:-:S03]  /*0350*/  FFMA R28, R27, R13, R10 ;  /* 0x0000000d1b1c7223 */ /* 0x002fc6000000000a */
[----:B------:R-:W-:Y:S01]  /*0360*/  LDS R13, [R6+0x200] ;  /* 0x00020000060d7984 */ /* 0x000fe20000000800 */
[----:B--2---:R-:W-:-:S03]  /*0370*/  FFMA R14, R17, R14, R28 ;  /* 0x0000000e110e7223 */ /* 0x004fc6000000001c */
[----:B------:R-:W0:Y:S01]  /*0380*/  LDS.128 R8, [R16+0x10] ;  /* 0x0000100010087984 */ /* 0x000e220000000c00 */
[----:B---3--:R-:W-:-:S03]  /*0390*/  FFMA R15, R29, R15, R14 ;  /* 0x0000000f1d0f7223 */ /* 0x008fc6000000000e */
[----:B------:R-:W1:Y:S01]  /*03a0*/  LDS R17, [R6+0x300] ;  /* 0x0003000006117984 */ /* 0x000e620000000800 */
[----:B0-----:R-:W-:-:S03]  /*03b0*/  FFMA R13, R8, R13, R15 ;  /* 0x0000000d080d7223 */ /* 0x001fc6000000000f */
[----:B------:R-:W-:Y:S01]  /*03c0*/  LDS R8, [R6+0x480] ;  /* 0x0004800006087984 */ /* 0x000fe20000000800 */
[----:B------:R-:W-:-:S03]  /*03d0*/  FFMA R24, R12, R9, R13 ;  /* 0x000000090c187223 */ /* 0x000fc6000000000d */
[----:B------:R-:W-:Y:S01]  /*03e0*/  LDS R9, [R6+0x400] ;  /* 0x0004000006097984 */ /* 0x000fe20000000800 */
[----:B-1----:R-:W-:-:S03]  /*03f0*/  FFMA R10, R17, R10, R24 ;  /* 0x0000000a110a7223 */ /* 0x002fc60000000018 */
[----:B------:R-:W0:Y:S01]  /*0400*/  LDS.128 R12, [R16+0x20] ;  /* 0x00002000100c7984 */ /* 0x000e220000000c00 */
[----:B------:R-:W-:-:S03]  /*0410*/  FFMA R11, R25, R11, R10 ;  /* 0x0000000b190b7223 */ /* 0x000fc6000000000a */
[----:B------:R-:W1:Y:S04]  /*0420*/  LDS R17, [R6+0x500] ;  /* 0x0005000006117984 */ /* 0x000e680000000800 */
[----:B------:R-:W2:Y:S01]  /*0430*/  LDS R25, [R6+0x580] ;  /* 0x0005800006197984 */ /* 0x000ea20000000800 */
[----:B0-----:R-:W-:-:S03]  /*0440*/  FFMA R9, R12, R9, R11 ;  /* 0x000000090c097223 */ /* 0x001fc6000000000b */
[----:B------:R-:W-:Y:S01]  /*0450*/  LDS R12, [R6+0x680] ;  /* 0x00068000060c7984 */ /* 0x000fe20000000800 */
[----:B------:R-:W-:-:S03]  /*0460*/  FFMA R24, R8, R13, R9 ;  /* 0x0000000d08187223 */ /* 0x000fc60000000009 */
[----:B------:R-:W-:Y:S01]  /*0470*/  LDS R13, [R6+0x600] ;  /* 0x00060000060d7984 */ /* 0x000fe20000000800 */
[----:B-1----:R-:W-:-:S03]  /*0480*/  FFMA R14, R17, R14, R24 ;  /* 0x0000000e110e7223 */ /* 0x002fc60000000018 */
[----:B------:R-:W0:Y:S01]  /*0490*/  LDS.128 R8, [R16+0x30] ;  /* 0x0000300010087984 */ /* 0x000e220000000c00 */
[----:B--2---:R-:W-:-:S03]  /*04a0*/  FFMA R15, R25, R15, R14 ;  /* 0x0000000f190f7223 */ /* 0x004fc6000000000e */
        /* <DEDUP_REMOVED lines=19> */
[----:B------:R-:W-:Y:S04]  /*05e0*/  LDS R24, [R6+0xc80] ;  /* 0x000c800006187984 */ /* 0x000fe80000000800 */
[----:B------:R-:W-:Y:S01]  /*05f0*/  LDS R17, [R6+0xd00] ;  /* 0x000d000006117984 */ /* 0x000fe20000000800 */
[----:B0-----:R-:W-:-:S03]  /*0600*/  FFMA R13, R8, R13, R15 ;  /* 0x0000000d080d7223 */ /* 0x001fc6000000000f */
[----:B------:R-:W0:Y:S01]  /*0610*/  LDS R8, [R6+0xb80] ;  /* 0x000b800006087984 */ /* 0x000e220000000800 */
[----:B------:R-:W-:-:S03]  /*0620*/  FFMA R26, R12, R9, R13 ;  /* 0x000000090c1a7223 */ /* 0x000fc6000000000d */
[----:B------:R-:W-:Y:S01]  /*0630*/  LDS R9, [R6+0xc00] ;  /* 0x000c000006097984 */ /* 0x000fe20000000800 */
[----:B-1----:R-:W-:-:S03]  /*0640*/  FFMA R25, R25, R10, R26 ;  /* 0x0000000a19197223 */ /* 0x002fc6000000001a */
[----:B------:R-:W1:Y:S01]  /*0650*/  LDS.128 R12, [R16+0x60] ;  /* 0x00006000100c7984 */ /* 0x000e620000000c00 */
[----:B0-----:R-:W-:-:S03]  /*0660*/  FFMA R11, R8, R11, R25 ;  /* 0x0000000b080b7223 */ /* 0x001fc60000000019 */
[----:B------:R-:W-:Y:S01]  /*0670*/  LDS R25, [R6+0xf80] ;  /* 0x000f800006197984 */ /* 0x000fe20000000800 */
[----:B-1----:R-:W-:-:S03]  /*0680*/  FFMA R9, R12, R9, R11 ;  /* 0x000000090c097223 */ /* 0x002fc6000000000b */
[----:B------:R-:W0:Y:S01]  /*0690*/  LDS R12, [R6+0xd80] ;  /* 0x000d8000060c7984 */ /* 0x000e220000000800 */
[----:B------:R-:W-:-:S03]  /*06a0*/  FFMA R26, R24, R13, R9 ;  /* 0x0000000d181a7223 */ /* 0x000fc60000000009 */
[----:B------:R-:W-:Y:S01]  /*06b0*/  LDS R13, [R6+0xe00] ;  /* 0x000e0000060d7984 */ /* 0x000fe20000000800 */
[----:B------:R-:W-:-:S03]  /*06c0*/  FFMA R17, R17, R14, R26 ;  /* 0x0000000e11117223 */ /* 0x000fc6000000001a */
[----:B------:R-:W1:Y:S04]  /*06d0*/  LDS.128 R8, [R16+0x70] ;  /* 0x0000700010087984 */ /* 0x000e680000000c00 */
[----:B------:R-:W2:Y:S04]  /*06e0*/  LDS R24, [R6+0xe80] ;  /* 0x000e800006187984 */ /* 0x000ea80000000800 */
[----:B------:R-:W3:Y:S01]  /*06f0*/  LDS R14, [R6+0xf00] ;  /* 0x000f0000060e7984 */ /* 0x000ee20000000800 */
[----:B0-----:R-:W-:-:S04]  /*0700*/  FFMA R15, R12, R15, R17 ;  /* 0x0000000f0c0f7223 */ /* 0x001fc80000000011 */
[----:B-1----:R-:W-:-:S04]  /*0710*/  FFMA R13, R8, R13, R15 ;  /* 0x0000000d080d7223 */ /* 0x002fc8000000000f */
[----:B--2---:R-:W-:-:S04]  /*0720*/  FFMA R9, R24, R9, R13 ;  /* 0x0000000918097223 */ /* 0x004fc8000000000d */
[----:B---3--:R-:W-:-:S04]  /*0730*/  FFMA R10, R14, R10, R9 ;  /* 0x0000000a0e0a7223 */ /* 0x008fc80000000009 */
[----:B------:R-:W-:Y:S01]  /*0740*/  FFMA R11, R25, R11, R10 ;  /* 0x0000000b190b7223 */ /* 0x000fe2000000000a */
[----:B------:R-:W-:Y:S06]  /*0750*/  BAR.SYNC.DEFER_BLOCKING 0x0 ;  /* 0x0000000000007b1d */ /* 0x000fec0000010000 */
[----:B------:R-:W-:Y:S05]  /*0760*/  @P0 BRA `(.L_x_1) ;  /* 0xfffffff800ac0947 */ /* 0x000fea000383ffff */
.L_x_0:
[----:B------:R-:W-:Y:S01]  /*0770*/  STG.E desc[UR8][R22.64], R11 ;  /* 0x0000000b16007986 */ /* 0x000fe2000c101908 */
[----:B------:R-:W-:Y:S05]  /*0780*/  EXIT ;  /* 0x000000000000794d */ /* 0x000fea0003800000 */
.L_x_2:
[----:B------:R-:W-:-:S00]  /*0790*/  BRA `(.L_x_2) ;  /* 0xfffffffc00fc7947 */ /* 0x000fc0000383ffff */
[----:B------:R-:W-:-:S00]  /*07a0*/  NOP ;  /* 0x0000000000007918 */ /* 0x000fc00000000000 */
        /* <DEDUP_REMOVED lines=13> */
.L_x_3:


//--------------------- .nv.shared._Z12matMulKernelPfS_S_i --------------------------
	.section	.nv.shared._Z12matMulKernelPfS_S_i,"aw",@nobits
	.sectionflags	@""
	.align	4
.nv.shared._Z12matMulKernelPfS_S_i:
	.zero		9216


//--------------------- .nv.shared.reserved.0     --------------------------
	.section	.nv.shared.reserved.0,"aw",@nobits
	.weak		__nv_reservedSMEM_offset_0_alias
	.size		__nv_reservedSMEM_offset_0_alias, 0, 64
	.other		__nv_reservedSMEM_offset_0_alias,@"STO_CUDA_RESERVED_SHARED STV_DEFAULT"
__nv_reservedSMEM_offset_0_alias:
	.zero		0
	.zero		64


//--------------------- .nv.constant0._Z12matMulKernelPfS_S_i --------------------------
	.section	.nv.constant0._Z12matMulKernelPfS_S_i,"a",@progbits
	.sectionflags	@""
	.align	4
.nv.constant0._Z12matMulKernelPfS_S_i:
	.zero		924


//--------------------- SYMBOLS --------------------------

	.type		.nv.reservedSmem.offset0,@object
	.size		.nv.reservedSmem.offset0,0x4
	.type		.nv.reservedSmem.cap,@object
	.size		.nv.reservedSmem.cap,0x4
